//
// Generated by NVIDIA NVVM Compiler
//
// Compiler Build ID: CL-36424714
// Cuda compilation tools, release 13.0, V13.0.88
// Based on NVVM 20.0.0
//

.version 9.0
.target sm_100
.address_size 64

	// .globl	_Z19selectionSortKernelPiii

.visible .entry _Z19selectionSortKernelPiii(
	.param .u64 .ptr .align 1 _Z19selectionSortKernelPiii_param_0,
	.param .u32 _Z19selectionSortKernelPiii_param_1,
	.param .u32 _Z19selectionSortKernelPiii_param_2
)
{
	.reg .pred 	%p<5>;
	.reg .b32 	%r<19>;
	.reg .b64 	%rd<11>;

	ld.param.u64 	%rd2, [_Z19selectionSortKernelPiii_param_0];
	ld.param.u32 	%r9, [_Z19selectionSortKernelPiii_param_1];
	ld.param.u32 	%r10, [_Z19selectionSortKernelPiii_param_2];
	cvta.to.global.u64 	%rd1, %rd2;
	mov.u32 	%r1, %tid.x;
	add.s32 	%r11, %r1, %r10;
	add.s32 	%r16, %r11, 1;
	setp.ge.s32 	%p1, %r16, %r9;
	mov.u32 	%r18, %r10;
	@%p1 bra 	$L__BB0_3;
	mov.u32 	%r3, %ntid.x;
	mov.u32 	%r18, %r10;
$L__BB0_2:
	mul.wide.s32 	%rd3, %r16, 4;
	add.s64 	%rd4, %rd1, %rd3;
	ld.global.u32 	%r12, [%rd4];
	mul.wide.s32 	%rd5, %r18, 4;
	add.s64 	%rd6, %rd1, %rd5;
	ld.global.u32 	%r13, [%rd6];
	setp.lt.s32 	%p2, %r12, %r13;
	selp.b32 	%r18, %r16, %r18, %p2;
	add.s32 	%r16, %r16, %r3;
	setp.lt.s32 	%p3, %r16, %r9;
	@%p3 bra 	$L__BB0_2;
$L__BB0_3:
	bar.sync 	0;
	setp.ne.s32 	%p4, %r1, 0;
	@%p4 bra 	$L__BB0_5;
	mul.wide.s32 	%rd7, %r10, 4;
	add.s64 	%rd8, %rd1, %rd7;
	ld.global.u32 	%r14, [%rd8];
	mul.wide.s32 	%rd9, %r18, 4;
	add.s64 	%rd10, %rd1, %rd9;
	ld.global.u32 	%r15, [%rd10];
	st.global.u32 	[%rd8], %r15;
	st.global.u32 	[%rd10], %r14;
$L__BB0_5:
	ret;

}


// ===== COMPILED SASS (sm_100) =====

	.target	sm_100

	.elftype	@"ET_EXEC"


//--------------------- .note.nv.tkinfo           --------------------------
	.section	.note.nv.tkinfo,"",@"SHT_NOTE"
	.sectionflags	@"SHF_NOTE_NV_TKINFO"
	.tkinfo
        /*0018*/ 	.word	0x00000002
        /*0030*/ 	.string	""
        /*0030*/ 	.string	"ptxas"
        /*0030*/ 	.string	"Cuda compilation tools, release 13.0, V13.0.88"
        /*0030*/ 	.string	"Build cuda_13.0.r13.0/compiler.36424714_0"
        /*0030*/ 	.string	"-arch sm_100 -m 64 "



//--------------------- .note.nv.cuinfo           --------------------------
	.section	.note.nv.cuinfo,"",@"SHT_NOTE"
	.sectionflags	@"SHF_NOTE_NV_CUINFO"
        /*0018*/ 	.short	0x0002
        /*001a*/ 	.short	0x0064
        /*001c*/ 	.short	0x0082
	.zero		2


//--------------------- .nv.info                  --------------------------
	.section	.nv.info,"",@"SHT_CUDA_INFO"
	.align	4


	//----- nvinfo : EIATTR_REGCOUNT
	.align		4
        /*0000*/ 	.byte	0x04, 0x2f
        /*0002*/ 	.short	(.L_1 - .L_0)
	.align		4
.L_0:
        /*0004*/ 	.word	index@(_Z19selectionSortKernelPiii)
        /*0008*/ 	.word	0x00000010


	//----- nvinfo : EIATTR_FRAME_SIZE
	.align		4
.L_1:
        /*000c*/ 	.byte	0x04, 0x11
        /*000e*/ 	.short	(.L_3 - .L_2)
	.align		4
.L_2:
        /*0010*/ 	.word	index@(_Z19selectionSortKernelPiii)
        /*0014*/ 	.word	0x00000000


	//----- nvinfo : EIATTR_MIN_STACK_SIZE
	.align		4
.L_3:
        /*0018*/ 	.byte	0x04, 0x12
        /*001a*/ 	.short	(.L_5 - .L_4)
	.align		4
.L_4:
        /*001c*/ 	.word	index@(_Z19selectionSortKernelPiii)
        /*0020*/ 	.word	0x00000000
.L_5:


//--------------------- .nv.compat                --------------------------
	.section	.nv.compat,"",@"SHT_CUDA_COMPAT_INFO"
	.align	4
        /*0000*/ 	.byte	0x02, 0x09, 0x00, 0x00, 0x02, 0x02, 0x01, 0x00, 0x02, 0x05, 0x05, 0x00, 0x03, 0x07, 0x01, 0x01
        /*0010*/ 	.byte	0x02, 0x03, 0x00, 0x00, 0x02, 0x06, 0x01, 0x00, 0x04, 0x0b, 0x08, 0x00, 0x09, 0x00, 0x00, 0x00
        /*0020*/ 	.byte	0x00, 0x00, 0x00, 0x00


//--------------------- .nv.info._Z19selectionSortKernelPiii --------------------------
	.section	.nv.info._Z19selectionSortKernelPiii,"",@"SHT_CUDA_INFO"
	.sectionflags	@""
	.align	4


	//----- nvinfo : EIATTR_CUDA_API_VERSION
	.align		4
        /*0000*/ 	.byte	0x04, 0x37
        /*0002*/ 	.short	(.L_7 - .L_6)
.L_6:
        /*0004*/ 	.word	0x00000082


	//----- nvinfo : EIATTR_KPARAM_INFO
	.align		4
.L_7:
        /*0008*/ 	.byte	0x04, 0x17
        /*000a*/ 	.short	(.L_9 - .L_8)
.L_8:
        /*000c*/ 	.word	0x00000000
        /*0010*/ 	.short	0x0002
        /*0012*/ 	.short	0x000c
        /*0014*/ 	.byte	0x00, 0xf0, 0x11, 0x00


	//----- nvinfo : EIATTR_KPARAM_INFO
	.align		4
.L_9:
        /*0018*/ 	.byte	0x04, 0x17
        /*001a*/ 	.short	(.L_11 - .L_10)
.L_10:
        /*001c*/ 	.word	0x00000000
        /*0020*/ 	.short	0x0001
        /*0022*/ 	.short	0x0008
        /*0024*/ 	.byte	0x00, 0xf0, 0x11, 0x00


	//----- nvinfo : EIATTR_KPARAM_INFO
	.align		4
.L_11:
        /*0028*/ 	.byte	0x04, 0x17
        /*002a*/ 	.short	(.L_13 - .L_12)
.L_12:
        /*002c*/ 	.word	0x00000000
        /*0030*/ 	.short	0x0000
        /*0032*/ 	.short	0x0000
        /*0034*/ 	.byte	0x00, 0xf5, 0x21, 0x00


	//----- nvinfo : EIATTR_SPARSE_MMA_MASK
	.align		4
.L_13:
        /*0038*/ 	.byte	0x03, 0x50
        /*003a*/ 	.short	0x0000


	//----- nvinfo : EIATTR_MAXREG_COUNT
	.align		4
        /*003c*/ 	.byte	0x03, 0x1b
        /*003e*/ 	.short	0x00ff


	//----- nvinfo : EIATTR_NUM_BARRIERS
	.align		4
        /*0040*/ 	.byte	0x02, 0x4c
        /*0042*/ 	.byte	0x01
	.zero		1


	//----- nvinfo : EIATTR_MERCURY_ISA_VERSION
	.align		4
        /*0044*/ 	.byte	0x03, 0x5f
        /*0046*/ 	.short	0x0101


	//----- nvinfo : EIATTR_VRC_CTA_INIT_COUNT
	.align		4
        /*0048*/ 	.byte	0x02, 0x4a
	.zero		1
	.zero		1


	//----- nvinfo : EIATTR_EXIT_INSTR_OFFSETS
	.align		4
        /*004c*/ 	.byte	0x04, 0x1c
        /*004e*/ 	.short	(.L_15 - .L_14)


	//   ....[0]....
.L_14:
        /*0050*/ 	.word	0x000001a0


	//   ....[1]....
        /*0054*/ 	.word	0x00000220


	//----- nvinfo : EIATTR_CRS_STACK_SIZE
	.align		4
.L_15:
        /*0058*/ 	.byte	0x04, 0x1e
        /*005a*/ 	.short	(.L_17 - .L_16)
.L_16:
        /*005c*/ 	.word	0x00000000


	//----- nvinfo : EIATTR_CBANK_PARAM_SIZE
	.align		4
.L_17:
        /*0060*/ 	.byte	0x03, 0x19
        /*0062*/ 	.short	0x0010


	//----- nvinfo : EIATTR_PARAM_CBANK
	.align		4
        /*0064*/ 	.byte	0x04, 0x0a
        /*0066*/ 	.short	(.L_19 - .L_18)
	.align		4
.L_18:
        /*0068*/ 	.word	index@(.nv.constant0._Z19selectionSortKernelPiii)
        /*006c*/ 	.short	0x0380
        /*006e*/ 	.short	0x0010


	//----- nvinfo : EIATTR_SW_WAR
	.align		4
.L_19:
        /*0070*/ 	.byte	0x04, 0x36
        /*0072*/ 	.short	(.L_21 - .L_20)
.L_20:
        /*0074*/ 	.word	0x00000008
.L_21:


//--------------------- .nv.callgraph             --------------------------
	.section	.nv.callgraph,"",@"SHT_CUDA_CALLGRAPH"
	.align	4
	.sectionentsize	8
	.align		4
        /*0000*/ 	.word	0x00000000
	.align		4
        /*0004*/ 	.word	0xffffffff
	.align		4
        /*0008*/ 	.word	0x00000000
	.align		4
        /*000c*/ 	.word	0xfffffffe
	.align		4
        /*0010*/ 	.word	0x00000000
	.align		4
        /*0014*/ 	.word	0xfffffffd
	.align		4
        /*0018*/ 	.word	0x00000000
	.align		4
        /*001c*/ 	.word	0xfffffffc


//--------------------- .text._Z19selectionSortKernelPiii --------------------------
	.section	.text._Z19selectionSortKernelPiii,"ax",@progbits
	.align	128
        .global         _Z19selectionSortKernelPiii
        .type           _Z19selectionSortKernelPiii,@function
        .size           _Z19selectionSortKernelPiii,(.L_x_4 - _Z19selectionSortKernelPiii)
        .other          _Z19selectionSortKernelPiii,@"STO_CUDA_ENTRY STV_DEFAULT"
_Z19selectionSortKernelPiii:
.text._Z19selectionSortKernelPiii:
[----:B------:R-:W-:Y:S01]  /*0000*/  LDC R1, c[0x0][0x37c] ;  /* 0x0000df00ff017b82 */ /* 0x000fe20000000800 */
[----:B------:R-:W0:Y:S07]  /*0010*/  S2R R0, SR_TID.X ;  /* 0x0000000000007919 */ /* 0x000e2e0000002100 */
[----:B------:R-:W0:Y:S01]  /*0020*/  LDC.64 R12, c[0x0][0x388] ;  /* 0x0000e200ff0c7b82 */ /* 0x000e220000000a00 */
[----:B------:R-:W1:Y:S01]  /*0030*/  LDCU UR6, c[0x0][0x38c] ;  /* 0x00007180ff0677ac */ /* 0x000e620008000800 */
[----:B------:R-:W-:Y:S01]  /*0040*/  BSSY.RECONVERGENT B0, `(.L_x_0) ;  /* 0x0000014000007945 */ /* 0x000fe20003800200 */
[----:B------:R-:W2:Y:S01]  /*0050*/  LDCU.64 UR4, c[0x0][0x358] ;  /* 0x00006b00ff0477ac */ /* 0x000ea20008000a00 */
[----:B-1----:R-:W-:Y:S01]  /*0060*/  MOV R11, UR6 ;  /* 0x00000006000b7c02 */ /* 0x002fe20008000f00 */
[C---:B0-----:R-:W-:Y:S01]  /*0070*/  IMAD.X R3, R0.reuse, 0x1, R13, PT ;  /* 0x0000000100037824 */ /* 0x041fe200038e060d */
[----:B------:R-:W-:-:S04]  /*0080*/  ISETP.NE.AND P0, PT, R0, RZ, PT ;  /* 0x000000ff0000720c */ /* 0x000fc80003f05270 */
[----:B------:R-:W-:-:S13]  /*0090*/  ISETP.GE.AND P1, PT, R3, R12, PT ;  /* 0x0000000c0300720c */ /* 0x000fda0003f26270 */
[----:B--2---:R-:W-:Y:S05]  /*00a0*/  @P1 BRA `(.L_x_1) ;  /* 0x0000000000341947 */ /* 0x004fea0003800000 */
[----:B------:R-:W0:Y:S01]  /*00b0*/  LDC R0, c[0x0][0x360] ;  /* 0x0000d800ff007b82 */ /* 0x000e220000000800 */
[----:B------:R-:W-:Y:S01]  /*00c0*/  IMAD.MOV.U32 R9, RZ, RZ, R3 ;  /* 0x000000ffff097224 */ /* 0x000fe200078e0003 */
[----:B------:R-:W-:-:S06]  /*00d0*/  MOV R11, UR6 ;  /* 0x00000006000b7c02 */ /* 0x000fcc0008000f00 */
[----:B------:R-:W1:Y:S02]  /*00e0*/  LDC.64 R6, c[0x0][0x380] ;  /* 0x0000e000ff067b82 */ /* 0x000e640000000a00 */
.L_x_2:
[----:B-1----:R-:W-:-:S04]  /*00f0*/  IMAD.WIDE R2, R9, 0x4, R6 ;  /* 0x0000000409027825 */ /* 0x002fc800078e0206 */
[----:B------:R-:W-:Y:S02]  /*0100*/  IMAD.WIDE R4, R11, 0x4, R6 ;  /* 0x000000040b047825 */ /* 0x000fe400078e0206 */
[----:B------:R-:W2:Y:S04]  /*0110*/  LDG.E R2, desc[UR4][R2.64] ;  /* 0x0000000402027981 */ /* 0x000ea8000c1e1900 */
[----:B------:R-:W2:Y:S02]  /*0120*/  LDG.E R5, desc[UR4][R4.64] ;  /* 0x0000000404057981 */ /* 0x000ea4000c1e1900 */
[----:B--2---:R-:W-:-:S04]  /*0130*/  ISETP.GE.AND P1, PT, R2, R5, PT ;  /* 0x000000050200720c */ /* 0x004fc80003f26270 */
[----:B------:R-:W-:Y:S01]  /*0140*/  SEL R11, R9, R11, !P1 ;  /* 0x0000000b090b7207 */ /* 0x000fe20004800000 */
[----:B0-----:R-:W-:-:S05]  /*0150*/  IMAD.IADD R9, R0, 0x1, R9 ;  /* 0x0000000100097824 */ /* 0x001fca00078e0209 */
[----:B------:R-:W-:-:S13]  /*0160*/  ISETP.GE.AND P1, PT, R9, R12, PT ;  /* 0x0000000c0900720c */ /* 0x000fda0003f26270 */
[----:B------:R-:W-:Y:S05]  /*0170*/  @!P1 BRA `(.L_x_2) ;  /* 0xfffffffc00dc9947 */ /* 0x000fea000383ffff */
.L_x_1:
[----:B------:R-:W-:Y:S05]  /*0180*/  BSYNC.RECONVERGENT B0 ;  /* 0x0000000000007941 */ /* 0x000fea0003800200 */
.L_x_0:
[----:B------:R-:W-:Y:S06]  /*0190*/  BAR.SYNC.DEFER_BLOCKING 0x0 ;  /* 0x0000000000007b1d */ /* 0x000fec0000010000 */
[----:B------:R-:W-:Y:S05]  /*01a0*/  @P0 EXIT ;  /* 0x000000000000094d */ /* 0x000fea0003800000 */
[----:B------:R-:W0:Y:S02]  /*01b0*/  LDC.64 R2, c[0x0][0x380] ;  /* 0x0000e000ff027b82 */ /* 0x000e240000000a00 */
[----:B0-----:R-:W-:-:S04]  /*01c0*/  IMAD.WIDE R4, R11, 0x4, R2 ;  /* 0x000000040b047825 */ /* 0x001fc800078e0202 */
[----:B------:R-:W-:Y:S01]  /*01d0*/  IMAD.WIDE R2, R13, 0x4, R2 ;  /* 0x000000040d027825 */ /* 0x000fe200078e0202 */
[----:B------:R-:W2:Y:S04]  /*01e0*/  LDG.E R9, desc[UR4][R4.64] ;  /* 0x0000000404097981 */ /* 0x000ea8000c1e1900 */
[----:B------:R-:W3:Y:S04]  /*01f0*/  LDG.E R7, desc[UR4][R2.64] ;  /* 0x0000000402077981 */ /* 0x000ee8000c1e1900 */
[----:B--2---:R-:W-:Y:S04]  /*0200*/  STG.E desc[UR4][R2.64], R9 ;  /* 0x0000000902007986 */ /* 0x004fe8000c101904 */
[----:B---3--:R-:W-:Y:S01]  /*0210*/  STG.E desc[UR4][R4.64], R7 ;  /* 0x0000000704007986 */ /* 0x008fe2000c101904 */
[----:B------:R-:W-:Y:S05]  /*0220*/  EXIT ;  /* 0x000000000000794d */ /* 0x000fea0003800000 */
.L_x_3:
[----:B------:R-:W-:-:S00]  /*0230*/  BRA `(.L_x_3) ;  /* 0xfffffffc00fc7947 */ /* 0x000fc0000383ffff */
[----:B------:R-:W-:-:S00]  /*0240*/  NOP ;  /* 0x0000000000007918 */ /* 0x000fc00000000000 */
        /* <DEDUP_REMOVED lines=11> */
.L_x_4:


//--------------------- .nv.shared.reserved.0     --------------------------
	.section	.nv.shared.reserved.0,"aw",@nobits
	.weak		__nv_reservedSMEM_offset_0_alias
	.size		__nv_reservedSMEM_offset_0_alias, 0, 64
	.other		__nv_reservedSMEM_offset_0_alias,@"STO_CUDA_RESERVED_SHARED STV_DEFAULT"
__nv_reservedSMEM_offset_0_alias:
	.zero		0
	.zero		64


//--------------------- .nv.constant0._Z19selectionSortKernelPiii --------------------------
	.section	.nv.constant0._Z19selectionSortKernelPiii,"a",@progbits
	.sectionflags	@""
	.align	4
.nv.constant0._Z19selectionSortKernelPiii:
	.zero		912


//--------------------- SYMBOLS --------------------------

	.type		.nv.reservedSmem.offset0,@object
	.size		.nv.reservedSmem.offset0,0x4
